//
// Generated by NVIDIA NVVM Compiler
//
// Compiler Build ID: CL-36424714
// Cuda compilation tools, release 13.0, V13.0.88
// Based on NVVM 20.0.0
//

.version 9.0
.target sm_100
.address_size 64

	// .globl	_Z8gpu_HeatPfS_i
.extern .func  (.param .b32 func_retval0) vprintf
(
	.param .b64 vprintf_param_0,
	.param .b64 vprintf_param_1
)
;
.extern .shared .align 16 .b8 sh_mem[];
.global .align 1 .b8 $str[8] = {107, 101, 114, 110, 101, 108, 10};
.global .align 1 .b8 $str$1[4] = {37, 102, 32};

.visible .entry _Z8gpu_HeatPfS_i(
	.param .u64 .ptr .align 1 _Z8gpu_HeatPfS_i_param_0,
	.param .u64 .ptr .align 1 _Z8gpu_HeatPfS_i_param_1,
	.param .u32 _Z8gpu_HeatPfS_i_param_2
)
{
	.local .align 8 .b8 	__local_depot0[8];
	.reg .b64 	%SP;
	.reg .b64 	%SPL;
	.reg .pred 	%p<24>;
	.reg .b32 	%r<65>;
	.reg .b32 	%f<6>;
	.reg .b64 	%rd<28>;
	.reg .b64 	%fd<18>;

	mov.u64 	%SPL, __local_depot0;
	cvta.local.u64 	%SP, %SPL;
	ld.param.u64 	%rd5, [_Z8gpu_HeatPfS_i_param_0];
	ld.param.u64 	%rd4, [_Z8gpu_HeatPfS_i_param_1];
	ld.param.u32 	%r21, [_Z8gpu_HeatPfS_i_param_2];
	cvta.to.global.u64 	%rd1, %rd5;
	add.u64 	%rd6, %SP, 0;
	add.u64 	%rd2, %SPL, 0;
	mov.u32 	%r1, %tid.x;
	mov.u32 	%r2, %ntid.x;
	mov.u32 	%r22, %ctaid.x;
	mad.lo.s32 	%r3, %r2, %r22, %r1;
	mov.u32 	%r4, %tid.y;
	mov.u32 	%r5, %ntid.y;
	mov.u32 	%r23, %ctaid.y;
	mad.lo.s32 	%r6, %r5, %r23, %r4;
	add.s32 	%r24, %r2, 2;
	mad.lo.s32 	%r7, %r24, %r4, %r1;
	setp.ne.s32 	%p1, %r1, 0;
	setp.lt.s32 	%p2, %r3, 1;
	mul.lo.s32 	%r8, %r21, %r6;
	cvt.s64.s32 	%rd7, %r8;
	cvt.s64.s32 	%rd8, %r3;
	add.s64 	%rd9, %rd8, %rd7;
	shl.b64 	%rd10, %rd9, 2;
	add.s64 	%rd3, %rd1, %rd10;
	shl.b32 	%r25, %r7, 3;
	mov.u32 	%r26, sh_mem;
	add.s32 	%r9, %r26, %r25;
	or.pred  	%p3, %p1, %p2;
	@%p3 bra 	$L__BB0_2;
	ld.global.f32 	%f1, [%rd3+-4];
	cvt.f64.f32 	%fd1, %f1;
	st.shared.f64 	[%r9+-8], %fd1;
$L__BB0_2:
	mov.u64 	%rd11, $str;
	cvta.global.u64 	%rd12, %rd11;
	{ // callseq 0, 0
	.param .b64 param0;
	st.param.b64 	[param0], %rd12;
	.param .b64 param1;
	st.param.b64 	[param1], 0;
	.param .b32 retval0;
	call.uni (retval0), 
	vprintf, 
	(
	param0, 
	param1
	);
	ld.param.b32 	%r27, [retval0];
	} // callseq 0
	add.s32 	%r29, %r2, -1;
	setp.ne.s32 	%p4, %r1, %r29;
	add.s32 	%r10, %r21, -1;
	setp.ge.s32 	%p5, %r3, %r10;
	or.pred  	%p6, %p4, %p5;
	@%p6 bra 	$L__BB0_4;
	ld.global.f32 	%f2, [%rd3+4];
	cvt.f64.f32 	%fd2, %f2;
	st.shared.f64 	[%r9+8], %fd2;
$L__BB0_4:
	setp.ne.s32 	%p7, %r4, 0;
	setp.eq.s32 	%p8, %r6, 0;
	sub.s32 	%r30, %r7, %r2;
	shl.b32 	%r31, %r30, 3;
	add.s32 	%r11, %r26, %r31;
	or.pred  	%p9, %p7, %p8;
	@%p9 bra 	$L__BB0_6;
	add.s32 	%r33, %r6, -1;
	mad.lo.s32 	%r34, %r21, %r33, %r3;
	mul.wide.s32 	%rd13, %r34, 4;
	add.s64 	%rd14, %rd1, %rd13;
	ld.global.f32 	%f3, [%rd14];
	cvt.f64.f32 	%fd3, %f3;
	st.shared.f64 	[%r11+-16], %fd3;
$L__BB0_6:
	add.s32 	%r35, %r5, -1;
	setp.ne.s32 	%p10, %r4, %r35;
	setp.ge.s32 	%p11, %r6, %r10;
	shl.b32 	%r36, %r2, 3;
	add.s32 	%r12, %r9, %r36;
	or.pred  	%p12, %p10, %p11;
	@%p12 bra 	$L__BB0_8;
	mad.lo.s32 	%r37, %r21, %r6, %r21;
	add.s32 	%r38, %r37, %r3;
	mul.wide.s32 	%rd15, %r38, 4;
	add.s64 	%rd16, %rd1, %rd15;
	ld.global.f32 	%f4, [%rd16];
	cvt.f64.f32 	%fd4, %f4;
	st.shared.f64 	[%r12+16], %fd4;
$L__BB0_8:
	bar.sync 	0;
	or.b32  	%r39, %r6, %r3;
	setp.ne.s32 	%p13, %r39, 0;
	@%p13 bra 	$L__BB0_15;
	cvta.global.u64 	%rd18, %rd11;
	{ // callseq 1, 0
	.param .b64 param0;
	st.param.b64 	[param0], %rd18;
	.param .b64 param1;
	st.param.b64 	[param1], 0;
	.param .b32 retval0;
	call.uni (retval0), 
	vprintf, 
	(
	param0, 
	param1
	);
	ld.param.b32 	%r40, [retval0];
	} // callseq 1
	setp.eq.s32 	%p14, %r21, 0;
	@%p14 bra 	$L__BB0_15;
	mul.lo.s32 	%r43, %r21, %r21;
	max.u32 	%r13, %r43, 1;
	setp.lt.u32 	%p15, %r43, 4;
	mov.b32 	%r64, 0;
	@%p15 bra 	$L__BB0_13;
	and.b32  	%r64, %r13, -4;
	add.s32 	%r62, %r26, 16;
	neg.s32 	%r63, %r64;
	mov.u64 	%rd19, $str$1;
$L__BB0_12:
	ld.shared.f64 	%fd5, [%r62+-16];
	st.local.f64 	[%rd2], %fd5;
	cvta.global.u64 	%rd20, %rd19;
	{ // callseq 2, 0
	.param .b64 param0;
	st.param.b64 	[param0], %rd20;
	.param .b64 param1;
	st.param.b64 	[param1], %rd6;
	.param .b32 retval0;
	call.uni (retval0), 
	vprintf, 
	(
	param0, 
	param1
	);
	ld.param.b32 	%r46, [retval0];
	} // callseq 2
	ld.shared.f64 	%fd6, [%r62+-8];
	st.local.f64 	[%rd2], %fd6;
	{ // callseq 3, 0
	.param .b64 param0;
	st.param.b64 	[param0], %rd20;
	.param .b64 param1;
	st.param.b64 	[param1], %rd6;
	.param .b32 retval0;
	call.uni (retval0), 
	vprintf, 
	(
	param0, 
	param1
	);
	ld.param.b32 	%r48, [retval0];
	} // callseq 3
	ld.shared.f64 	%fd7, [%r62];
	st.local.f64 	[%rd2], %fd7;
	{ // callseq 4, 0
	.param .b64 param0;
	st.param.b64 	[param0], %rd20;
	.param .b64 param1;
	st.param.b64 	[param1], %rd6;
	.param .b32 retval0;
	call.uni (retval0), 
	vprintf, 
	(
	param0, 
	param1
	);
	ld.param.b32 	%r50, [retval0];
	} // callseq 4
	ld.shared.f64 	%fd8, [%r62+8];
	st.local.f64 	[%rd2], %fd8;
	{ // callseq 5, 0
	.param .b64 param0;
	st.param.b64 	[param0], %rd20;
	.param .b64 param1;
	st.param.b64 	[param1], %rd6;
	.param .b32 retval0;
	call.uni (retval0), 
	vprintf, 
	(
	param0, 
	param1
	);
	ld.param.b32 	%r52, [retval0];
	} // callseq 5
	add.s32 	%r63, %r63, 4;
	add.s32 	%r62, %r62, 32;
	setp.ne.s32 	%p16, %r63, 0;
	@%p16 bra 	$L__BB0_12;
$L__BB0_13:
	and.b32  	%r54, %r13, 1;
	setp.eq.b32 	%p17, %r54, 1;
	not.pred 	%p18, %p17;
	@%p18 bra 	$L__BB0_15;
	shl.b32 	%r55, %r64, 3;
	add.s32 	%r57, %r26, %r55;
	ld.shared.f64 	%fd9, [%r57];
	st.local.f64 	[%rd2], %fd9;
	mov.u64 	%rd22, $str$1;
	cvta.global.u64 	%rd23, %rd22;
	{ // callseq 6, 0
	.param .b64 param0;
	st.param.b64 	[param0], %rd23;
	.param .b64 param1;
	st.param.b64 	[param1], %rd6;
	.param .b32 retval0;
	call.uni (retval0), 
	vprintf, 
	(
	param0, 
	param1
	);
	ld.param.b32 	%r58, [retval0];
	} // callseq 6
$L__BB0_15:
	setp.eq.s32 	%p19, %r6, 0;
	setp.lt.s32 	%p20, %r3, 1;
	max.s32 	%r60, %r6, %r3;
	setp.ge.s32 	%p21, %r60, %r10;
	or.pred  	%p22, %p19, %p21;
	or.pred  	%p23, %p20, %p22;
	@%p23 bra 	$L__BB0_17;
	ld.shared.f64 	%fd10, [%r9+-8];
	ld.shared.f64 	%fd11, [%r9+8];
	add.f64 	%fd12, %fd10, %fd11;
	ld.shared.f64 	%fd13, [%r11+-16];
	add.f64 	%fd14, %fd12, %fd13;
	ld.shared.f64 	%fd15, [%r12+16];
	add.f64 	%fd16, %fd14, %fd15;
	mul.f64 	%fd17, %fd16, 0d3FD0000000000000;
	cvt.rn.f32.f64 	%f5, %fd17;
	add.s32 	%r61, %r8, %r3;
	cvta.to.global.u64 	%rd25, %rd4;
	mul.wide.s32 	%rd26, %r61, 4;
	add.s64 	%rd27, %rd25, %rd26;
	st.global.f32 	[%rd27], %f5;
$L__BB0_17:
	ret;

}


// ===== COMPILED SASS (sm_100) =====

	.target	sm_100

	.elftype	@"ET_EXEC"


//--------------------- .note.nv.tkinfo           --------------------------
	.section	.note.nv.tkinfo,"",@"SHT_NOTE"
	.sectionflags	@"SHF_NOTE_NV_TKINFO"
	.tkinfo
        /*0018*/ 	.word	0x00000002
        /*0030*/ 	.string	""
        /*0030*/ 	.string	"ptxas"
        /*0030*/ 	.string	"Cuda compilation tools, release 13.0, V13.0.88"
        /*0030*/ 	.string	"Build cuda_13.0.r13.0/compiler.36424714_0"
        /*0030*/ 	.string	"-arch sm_100 -m 64 "



//--------------------- .note.nv.cuinfo           --------------------------
	.section	.note.nv.cuinfo,"",@"SHT_NOTE"
	.sectionflags	@"SHF_NOTE_NV_CUINFO"
        /*0018*/ 	.short	0x0002
        /*001a*/ 	.short	0x0064
        /*001c*/ 	.short	0x0082
	.zero		2


//--------------------- .nv.info                  --------------------------
	.section	.nv.info,"",@"SHT_CUDA_INFO"
	.align	4


	//----- nvinfo : EIATTR_REGCOUNT
	.align		4
        /*0000*/ 	.byte	0x04, 0x2f
        /*0002*/ 	.short	(.L_3 - .L_2)
	.align		4
.L_2:
        /*0004*/ 	.word	index@(_Z8gpu_HeatPfS_i)
        /*0008*/ 	.word	0x00000022


	//----- nvinfo : EIATTR_FRAME_SIZE
	.align		4
.L_3:
        /*000c*/ 	.byte	0x04, 0x11
        /*000e*/ 	.short	(.L_5 - .L_4)
	.align		4
.L_4:
        /*0010*/ 	.word	index@(_Z8gpu_HeatPfS_i)
        /*0014*/ 	.word	0x00000008


	//----- nvinfo : EIATTR_MIN_STACK_SIZE
	.align		4
.L_5:
        /*0018*/ 	.byte	0x04, 0x12
        /*001a*/ 	.short	(.L_7 - .L_6)
	.align		4
.L_6:
        /*001c*/ 	.word	index@(_Z8gpu_HeatPfS_i)
        /*0020*/ 	.word	0x00000008
.L_7:


//--------------------- .nv.compat                --------------------------
	.section	.nv.compat,"",@"SHT_CUDA_COMPAT_INFO"
	.align	4
        /*0000*/ 	.byte	0x02, 0x09, 0x00, 0x00, 0x02, 0x02, 0x01, 0x00, 0x02, 0x05, 0x05, 0x00, 0x03, 0x07, 0x01, 0x01
        /*0010*/ 	.byte	0x02, 0x03, 0x00, 0x00, 0x02, 0x06, 0x01, 0x00, 0x04, 0x0b, 0x08, 0x00, 0x01, 0x00, 0x00, 0x00
        /*0020*/ 	.byte	0x00, 0x00, 0x00, 0x00


//--------------------- .nv.info._Z8gpu_HeatPfS_i --------------------------
	.section	.nv.info._Z8gpu_HeatPfS_i,"",@"SHT_CUDA_INFO"
	.sectionflags	@""
	.align	4


	//----- nvinfo : EIATTR_CUDA_API_VERSION
	.align		4
        /*0000*/ 	.byte	0x04, 0x37
        /*0002*/ 	.short	(.L_9 - .L_8)
.L_8:
        /*0004*/ 	.word	0x00000082


	//----- nvinfo : EIATTR_KPARAM_INFO
	.align		4
.L_9:
        /*0008*/ 	.byte	0x04, 0x17
        /*000a*/ 	.short	(.L_11 - .L_10)
.L_10:
        /*000c*/ 	.word	0x00000000
        /*0010*/ 	.short	0x0002
        /*0012*/ 	.short	0x0010
        /*0014*/ 	.byte	0x00, 0xf0, 0x11, 0x00


	//----- nvinfo : EIATTR_KPARAM_INFO
	.align		4
.L_11:
        /*0018*/ 	.byte	0x04, 0x17
        /*001a*/ 	.short	(.L_13 - .L_12)
.L_12:
        /*001c*/ 	.word	0x00000000
        /*0020*/ 	.short	0x0001
        /*0022*/ 	.short	0x0008
        /*0024*/ 	.byte	0x00, 0xf5, 0x21, 0x00


	//----- nvinfo : EIATTR_KPARAM_INFO
	.align		4
.L_13:
        /*0028*/ 	.byte	0x04, 0x17
        /*002a*/ 	.short	(.L_15 - .L_14)
.L_14:
        /*002c*/ 	.word	0x00000000
        /*0030*/ 	.short	0x0000
        /*0032*/ 	.short	0x0000
        /*0034*/ 	.byte	0x00, 0xf5, 0x21, 0x00


	//----- nvinfo : EIATTR_SPARSE_MMA_MASK
	.align		4
.L_15:
        /*0038*/ 	.byte	0x03, 0x50
        /*003a*/ 	.short	0x0000


	//----- nvinfo : EIATTR_MAXREG_COUNT
	.align		4
        /*003c*/ 	.byte	0x03, 0x1b
        /*003e*/ 	.short	0x00ff


	//----- nvinfo : EIATTR_NUM_BARRIERS
	.align		4
        /*0040*/ 	.byte	0x02, 0x4c
        /*0042*/ 	.byte	0x01
	.zero		1


	//----- nvinfo : EIATTR_EXTERNS
	.align		4
        /*0044*/ 	.byte	0x04, 0x0f
        /*0046*/ 	.short	(.L_17 - .L_16)


	//   ....[0]....
	.align		4
.L_16:
        /*0048*/ 	.word	index@(vprintf)


	//----- nvinfo : EIATTR_MERCURY_ISA_VERSION
	.align		4
.L_17:
        /*004c*/ 	.byte	0x03, 0x5f
        /*004e*/ 	.short	0x0101


	//----- nvinfo : EIATTR_VRC_CTA_INIT_COUNT
	.align		4
        /*0050*/ 	.byte	0x02, 0x4a
	.zero		1
	.zero		1


	//----- nvinfo : EIATTR_SYSCALL_OFFSETS
	.align		4
        /*0054*/ 	.byte	0x04, 0x46
        /*0056*/ 	.short	(.L_19 - .L_18)


	//   ....[0]....
.L_18:
        /*0058*/ 	.word	0x00000290


	//   ....[1]....
        /*005c*/ 	.word	0x00000540


	//   ....[2]....
        /*0060*/ 	.word	0x000006f0


	//   ....[3]....
        /*0064*/ 	.word	0x00000790


	//   ....[4]....
        /*0068*/ 	.word	0x00000830


	//   ....[5]....
        /*006c*/ 	.word	0x000008d0


	//   ....[6]....
        /*0070*/ 	.word	0x00000a00


	//----- nvinfo : EIATTR_EXIT_INSTR_OFFSETS
	.align		4
.L_19:
        /*0074*/ 	.byte	0x04, 0x1c
        /*0076*/ 	.short	(.L_21 - .L_20)


	//   ....[0]....
.L_20:
        /*0078*/ 	.word	0x00000a60


	//   ....[1]....
        /*007c*/ 	.word	0x00000b40


	//----- nvinfo : EIATTR_CRS_STACK_SIZE
	.align		4
.L_21:
        /*0080*/ 	.byte	0x04, 0x1e
        /*0082*/ 	.short	(.L_23 - .L_22)
.L_22:
        /*0084*/ 	.word	0x00000000


	//----- nvinfo : EIATTR_CBANK_PARAM_SIZE
	.align		4
.L_23:
        /*0088*/ 	.byte	0x03, 0x19
        /*008a*/ 	.short	0x0014


	//----- nvinfo : EIATTR_PARAM_CBANK
	.align		4
        /*008c*/ 	.byte	0x04, 0x0a
        /*008e*/ 	.short	(.L_25 - .L_24)
	.align		4
.L_24:
        /*0090*/ 	.word	index@(.nv.constant0._Z8gpu_HeatPfS_i)
        /*0094*/ 	.short	0x0380
        /*0096*/ 	.short	0x0014


	//----- nvinfo : EIATTR_SW_WAR
	.align		4
.L_25:
        /*0098*/ 	.byte	0x04, 0x36
        /*009a*/ 	.short	(.L_27 - .L_26)
.L_26:
        /*009c*/ 	.word	0x00000008
.L_27:


//--------------------- .nv.callgraph             --------------------------
	.section	.nv.callgraph,"",@"SHT_CUDA_CALLGRAPH"
	.align	4
	.sectionentsize	8
	.align		4
        /*0000*/ 	.word	0x00000000
	.align		4
        /*0004*/ 	.word	0xffffffff
	.align		4
        /*0008*/ 	.word	index@(_Z8gpu_HeatPfS_i)
	.align		4
        /*000c*/ 	.word	index@(vprintf)
	.align		4
        /*0010*/ 	.word	0x00000000
	.align		4
        /*0014*/ 	.word	0xfffffffe
	.align		4
        /*0018*/ 	.word	0x00000000
	.align		4
        /*001c*/ 	.word	0xfffffffd
	.align		4
        /*0020*/ 	.word	0x00000000
	.align		4
        /*0024*/ 	.word	0xfffffffc


//--------------------- .nv.constant4             --------------------------
	.section	.nv.constant4,"a",@progbits
	.align	8
	.align		8
.nv.constant4:
        /*0000*/ 	.dword	vprintf
	.align		8
        /*0008*/ 	.dword	$str
	.align		8
        /*0010*/ 	.dword	$str$1


//--------------------- .text._Z8gpu_HeatPfS_i    --------------------------
	.section	.text._Z8gpu_HeatPfS_i,"ax",@progbits
	.align	128
        .global         _Z8gpu_HeatPfS_i
        .type           _Z8gpu_HeatPfS_i,@function
        .size           _Z8gpu_HeatPfS_i,(.L_x_11 - _Z8gpu_HeatPfS_i)
        .other          _Z8gpu_HeatPfS_i,@"STO_CUDA_ENTRY STV_DEFAULT"
_Z8gpu_HeatPfS_i:
.text._Z8gpu_HeatPfS_i:
[----:B------:R-:W0:Y:S01]  /*0000*/  LDC R1, c[0x0][0x37c] ;  /* 0x0000df00ff017b82 */ /* 0x000e220000000800 */
[----:B------:R-:W1:Y:S01]  /*0010*/  S2R R19, SR_TID.Y ;  /* 0x0000000000137919 */ /* 0x000e620000002200 */
[----:B------:R-:W2:Y:S06]  /*0020*/  LDCU UR5, c[0x0][0x2fc] ;  /* 0x00005f80ff0577ac */ /* 0x000eac0008000800 */
[----:B------:R-:W3:Y:S01]  /*0030*/  S2UR UR4, SR_CTAID.X ;  /* 0x00000000000479c3 */ /* 0x000ee20000002500 */
[----:B0-----:R-:W-:Y:S01]  /*0040*/  VIADD R1, R1, 0xfffffff8 ;  /* 0xfffffff801017836 */ /* 0x001fe20000000000 */
[----:B------:R-:W1:Y:S01]  /*0050*/  S2R R0, SR_CTAID.Y ;  /* 0x0000000000007919 */ /* 0x000e620000002600 */
[----:B------:R-:W0:Y:S01]  /*0060*/  LDCU UR6, c[0x0][0x390] ;  /* 0x00007200ff0677ac */ /* 0x000e220008000800 */
[----:B------:R-:W3:Y:S01]  /*0070*/  S2R R18, SR_TID.X ;  /* 0x0000000000127919 */ /* 0x000ee20000002100 */
[----:B------:R-:W4:Y:S03]  /*0080*/  LDCU.64 UR8, c[0x0][0x380] ;  /* 0x00007000ff0877ac */ /* 0x000f260008000a00 */
[----:B------:R-:W3:Y:S01]  /*0090*/  LDC R25, c[0x0][0x360] ;  /* 0x0000d800ff197b82 */ /* 0x000ee20000000800 */
[----:B------:R-:W1:Y:S01]  /*00a0*/  LDCU UR39, c[0x0][0x364] ;  /* 0x00006c80ff2777ac */ /* 0x000e620008000800 */
[----:B------:R-:W5:Y:S01]  /*00b0*/  LDCU.64 UR36, c[0x0][0x358] ;  /* 0x00006b00ff2477ac */ /* 0x000f620008000a00 */
[----:B-1----:R-:W-:-:S02]  /*00c0*/  IMAD R29, R0, UR39, R19 ;  /* 0x00000027001d7c24 */ /* 0x002fc4000f8e0213 */
[----:B---3--:R-:W-:Y:S02]  /*00d0*/  IMAD R30, R25, UR4, R18 ;  /* 0x00000004191e7c24 */ /* 0x008fe4000f8e0212 */
[----:B0-----:R-:W-:Y:S01]  /*00e0*/  IMAD R28, R29, UR6, RZ ;  /* 0x000000061d1c7c24 */ /* 0x001fe2000f8e02ff */
[----:B------:R-:W0:Y:S01]  /*00f0*/  S2UR UR38, SR_CgaCtaId ;  /* 0x00000000002679c3 */ /* 0x000e220000008800 */
[----:B------:R-:W-:Y:S01]  /*0100*/  UMOV UR4, 0x400 ;  /* 0x0000040000047882 */ /* 0x000fe20000000000 */
[C---:B------:R-:W-:Y:S02]  /*0110*/  ISETP.GE.AND P0, PT, R30.reuse, 0x1, PT ;  /* 0x000000011e00780c */ /* 0x040fe40003f06270 */
[----:B------:R-:W-:Y:S01]  /*0120*/  MOV R8, 0x0 ;  /* 0x0000000000087802 */ /* 0x000fe20000000f00 */
[----:B------:R-:W-:Y:S01]  /*0130*/  VIADD R22, R25, 0x2 ;  /* 0x0000000219167836 */ /* 0x000fe20000000000 */
[----:B------:R-:W-:Y:S01]  /*0140*/  SHF.R.S32.HI R3, RZ, 0x1f, R30 ;  /* 0x0000001fff037819 */ /* 0x000fe2000001141e */
[----:B------:R-:W1:Y:S01]  /*0150*/  LDCU.64 UR6, c[0x4][0x8] ;  /* 0x01000100ff0677ac */ /* 0x000e620008000a00 */
[----:B------:R-:W-:-:S02]  /*0160*/  IADD3 R0, P1, PT, R30, R28, RZ ;  /* 0x0000001c1e007210 */ /* 0x000fc40007f3e0ff */
[----:B------:R-:W-:Y:S02]  /*0170*/  ISETP.NE.OR P0, PT, R18, RZ, !P0 ;  /* 0x000000ff1200720c */ /* 0x000fe40004705670 */
[----:B------:R-:W-:Y:S02]  /*0180*/  LEA.HI.X.SX32 R3, R28, R3, 0x1, P1 ;  /* 0x000000031c037211 */ /* 0x000fe400008f0eff */
[----:B----4-:R-:W-:-:S04]  /*0190*/  LEA R26, P1, R0, UR8, 0x2 ;  /* 0x00000008001a7c11 */ /* 0x010fc8000f8210ff */
[----:B------:R-:W-:-:S05]  /*01a0*/  LEA.HI.X R27, R0, UR9, R3, 0x2, P1 ;  /* 0x00000009001b7c11 */ /* 0x000fca00088f1403 */
[----:B-----5:R-:W3:Y:S01]  /*01b0*/  @!P0 LDG.E R10, desc[UR36][R26.64+-0x4] ;  /* 0xfffffc241a0a8981 */ /* 0x020ee2000c1e1900 */
[----:B0-----:R-:W-:Y:S01]  /*01c0*/  ULEA UR38, UR38, UR4, 0x18 ;  /* 0x0000000426267291 */ /* 0x001fe2000f8ec0ff */
[----:B------:R-:W0:Y:S01]  /*01d0*/  LDC.64 R8, c[0x4][R8] ;  /* 0x0100000008087b82 */ /* 0x000e220000000a00 */
[----:B------:R-:W4:Y:S01]  /*01e0*/  LDCU UR4, c[0x0][0x2f8] ;  /* 0x00005f00ff0477ac */ /* 0x000f220008000800 */
[----:B------:R-:W-:Y:S01]  /*01f0*/  IMAD R22, R22, R19, R18 ;  /* 0x0000001316167224 */ /* 0x000fe200078e0212 */
[----:B------:R-:W-:Y:S01]  /*0200*/  CS2R R6, SRZ ;  /* 0x0000000000067805 */ /* 0x000fe2000001ff00 */
[----:B-1----:R-:W-:Y:S02]  /*0210*/  IMAD.U32 R4, RZ, RZ, UR6 ;  /* 0x00000006ff047e24 */ /* 0x002fe4000f8e00ff */
[----:B------:R-:W-:Y:S01]  /*0220*/  IMAD.U32 R5, RZ, RZ, UR7 ;  /* 0x00000007ff057e24 */ /* 0x000fe2000f8e00ff */
[----:B------:R-:W-:Y:S01]  /*0230*/  LEA R2, R22, UR38, 0x3 ;  /* 0x0000002616027c11 */ /* 0x000fe2000f8e18ff */
[----:B---3--:R-:W1:Y:S04]  /*0240*/  @!P0 F2F.F64.F32 R10, R10 ;  /* 0x0000000a000a8310 */ /* 0x008e680000201800 */
[----:B-1----:R1:W-:Y:S01]  /*0250*/  @!P0 STS.64 [R2+-0x8], R10 ;  /* 0xfffff80a02008388 */ /* 0x0023e20000000a00 */
[----:B----4-:R-:W-:-:S05]  /*0260*/  IADD3 R16, P0, PT, R1, UR4, RZ ;  /* 0x0000000401107c10 */ /* 0x010fca000ff1e0ff */
[----:B0-2---:R-:W-:-:S08]  /*0270*/  IMAD.X R17, RZ, RZ, UR5, P0 ;  /* 0x00000005ff117e24 */ /* 0x005fd000080e06ff */
[----:B------:R-:W-:-:S07]  /*0280*/  LEPC R20, `(.L_x_0) ;  /* 0x000000001014794e */ /* 0x000fce0000000000 */
[----:B-1----:R-:W-:Y:S05]  /*0290*/  CALL.ABS.NOINC R8 ;  /* 0x0000000008007343 */ /* 0x002fea0003c00000 */
.L_x_0:
[----:B------:R-:W0:Y:S01]  /*02a0*/  LDC R0, c[0x0][0x390] ;  /* 0x0000e400ff007b82 */ /* 0x000e220000000800 */
[----:B------:R-:W-:Y:S01]  /*02b0*/  UIADD3 UR4, UPT, UPT, UR39, -0x1, URZ ;  /* 0xffffffff27047890 */ /* 0x000fe2000fffe0ff */
[----:B------:R-:W-:Y:S01]  /*02c0*/  ISETP.NE.AND P1, PT, R29, RZ, PT ;  /* 0x000000ff1d00720c */ /* 0x000fe20003f25270 */
[----:B------:R-:W-:-:S03]  /*02d0*/  VIADD R3, R25, 0xffffffff ;  /* 0xffffffff19037836 */ /* 0x000fc60000000000 */
[----:B------:R-:W-:-:S13]  /*02e0*/  ISETP.NE.OR P1, PT, R19, RZ, !P1 ;  /* 0x000000ff1300720c */ /* 0x000fda0004f25670 */
[----:B------:R-:W1:Y:S01]  /*02f0*/  @!P1 LDC.64 R6, c[0x0][0x380] ;  /* 0x0000e000ff069b82 */ /* 0x000e620000000a00 */
[----:B0-----:R-:W-:-:S05]  /*0300*/  VIADD R23, R0, 0xffffffff ;  /* 0xffffffff00177836 */ /* 0x001fca0000000000 */
[-C--:B------:R-:W-:Y:S02]  /*0310*/  ISETP.GE.AND P0, PT, R29, R23.reuse, PT ;  /* 0x000000171d00720c */ /* 0x080fe40003f06270 */
[----:B------:R-:W-:Y:S02]  /*0320*/  ISETP.GE.AND P2, PT, R30, R23, PT ;  /* 0x000000171e00720c */ /* 0x000fe40003f46270 */
[----:B------:R-:W-:Y:S02]  /*0330*/  ISETP.NE.OR P0, PT, R19, UR4, P0 ;  /* 0x0000000413007c0c */ /* 0x000fe40008705670 */
[----:B------:R-:W-:Y:S01]  /*0340*/  ISETP.NE.OR P2, PT, R18, R3, P2 ;  /* 0x000000031200720c */ /* 0x000fe20001745670 */
[----:B------:R-:W-:-:S04]  /*0350*/  @!P1 VIADD R3, R29, 0xffffffff ;  /* 0xffffffff1d039836 */ /* 0x000fc80000000000 */
[----:B------:R-:W-:-:S04]  /*0360*/  @!P1 IMAD R3, R3, R0, R30 ;  /* 0x0000000003039224 */ /* 0x000fc800078e021e */
[----:B-1----:R-:W-:Y:S02]  /*0370*/  @!P1 IMAD.WIDE R8, R3, 0x4, R6 ;  /* 0x0000000403089825 */ /* 0x002fe400078e0206 */
[----:B------:R-:W0:Y:S02]  /*0380*/  @!P0 LDC.64 R4, c[0x0][0x380] ;  /* 0x0000e000ff048b82 */ /* 0x000e240000000a00 */
[----:B------:R-:W-:Y:S01]  /*0390*/  @!P0 IMAD R11, R29, R0, R0 ;  /* 0x000000001d0b8224 */ /* 0x000fe200078e0200 */
[----:B------:R-:W2:Y:S03]  /*03a0*/  @!P2 LDG.E R6, desc[UR36][R26.64+0x4] ;  /* 0x000004241a06a981 */ /* 0x000ea6000c1e1900 */
[----:B------:R-:W-:Y:S01]  /*03b0*/  @!P0 IMAD.IADD R11, R30, 0x1, R11 ;  /* 0x000000011e0b8824 */ /* 0x000fe200078e020b */
[----:B------:R-:W3:Y:S03]  /*03c0*/  @!P1 LDG.E R8, desc[UR36][R8.64] ;  /* 0x0000002408089981 */ /* 0x000ee6000c1e1900 */
[----:B0-----:R-:W-:-:S06]  /*03d0*/  @!P0 IMAD.WIDE R10, R11, 0x4, R4 ;  /* 0x000000040b0a8825 */ /* 0x001fcc00078e0204 */
[----:B------:R-:W4:Y:S01]  /*03e0*/  @!P0 LDG.E R10, desc[UR36][R10.64] ;  /* 0x000000240a0a8981 */ /* 0x000f22000c1e1900 */
[----:B------:R-:W-:Y:S01]  /*03f0*/  IADD3 R24, PT, PT, R22, -R25, RZ ;  /* 0x8000001916187210 */ /* 0x000fe20007ffe0ff */
[----:B------:R-:W-:-:S03]  /*0400*/  IMAD R25, R25, 0x8, R2 ;  /* 0x0000000819197824 */ /* 0x000fc600078e0202 */
[----:B------:R-:W-:Y:S01]  /*0410*/  LEA R24, R24, UR38, 0x3 ;  /* 0x0000002618187c11 */ /* 0x000fe2000f8e18ff */
[----:B------:R-:W-:Y:S05]  /*0420*/  WARPSYNC.ALL ;  /* 0x0000000000007948 */ /* 0x000fea0003800000 */
[----:B------:R-:W-:Y:S01]  /*0430*/  BSSY.RECONVERGENT B7, `(.L_x_1) ;  /* 0x000005e000077945 */ /* 0x000fe20003800200 */
[----:B--2---:R-:W0:Y:S08]  /*0440*/  @!P2 F2F.F64.F32 R6, R6 ;  /* 0x000000060006a310 */ /* 0x004e300000201800 */
[----:B---3--:R-:W1:Y:S08]  /*0450*/  @!P1 F2F.F64.F32 R4, R8 ;  /* 0x0000000800049310 */ /* 0x008e700000201800 */
[----:B----4-:R-:W2:Y:S01]  /*0460*/  @!P0 F2F.F64.F32 R12, R10 ;  /* 0x0000000a000c8310 */ /* 0x010ea20000201800 */
[----:B0-----:R0:W-:Y:S04]  /*0470*/  @!P2 STS.64 [R2+0x8], R6 ;  /* 0x000008060200a388 */ /* 0x0011e80000000a00 */
[----:B-1----:R0:W-:Y:S04]  /*0480*/  @!P1 STS.64 [R24+-0x10], R4 ;  /* 0xfffff00418009388 */ /* 0x0021e80000000a00 */
[----:B--2---:R0:W-:Y:S01]  /*0490*/  @!P0 STS.64 [R25+0x10], R12 ;  /* 0x0000100c19008388 */ /* 0x0041e20000000a00 */
[----:B------:R-:W-:Y:S01]  /*04a0*/  BAR.SYNC.DEFER_BLOCKING 0x0 ;  /* 0x0000000000007b1d */ /* 0x000fe20000010000 */
[----:B------:R-:W-:-:S13]  /*04b0*/  LOP3.LUT P0, RZ, R29, R30, RZ, 0xfc, !PT ;  /* 0x0000001e1dff7212 */ /* 0x000fda000780fcff */
[----:B0-----:R-:W-:Y:S05]  /*04c0*/  @P0 BRA `(.L_x_2) ;  /* 0x0000000400500947 */ /* 0x001fea0003800000 */
[----:B------:R-:W-:Y:S01]  /*04d0*/  MOV R8, 0x0 ;  /* 0x0000000000087802 */ /* 0x000fe20000000f00 */
[----:B------:R-:W0:Y:S01]  /*04e0*/  LDCU.64 UR4, c[0x4][0x8] ;  /* 0x01000100ff0477ac */ /* 0x000e220008000a00 */
[----:B------:R-:W-:-:S04]  /*04f0*/  CS2R R6, SRZ ;  /* 0x0000000000067805 */ /* 0x000fc8000001ff00 */
[----:B------:R-:W1:Y:S01]  /*0500*/  LDC.64 R8, c[0x4][R8] ;  /* 0x0100000008087b82 */ /* 0x000e620000000a00 */
[----:B0-----:R-:W-:Y:S02]  /*0510*/  IMAD.U32 R4, RZ, RZ, UR4 ;  /* 0x00000004ff047e24 */ /* 0x001fe4000f8e00ff */
[----:B------:R-:W-:-:S07]  /*0520*/  IMAD.U32 R5, RZ, RZ, UR5 ;  /* 0x00000005ff057e24 */ /* 0x000fce000f8e00ff */
[----:B------:R-:W-:-:S07]  /*0530*/  LEPC R20, `(.L_x_3) ;  /* 0x000000001014794e */ /* 0x000fce0000000000 */
[----:B-1----:R-:W-:Y:S05]  /*0540*/  CALL.ABS.NOINC R8 ;  /* 0x0000000008007343 */ /* 0x002fea0003c00000 */
.L_x_3:
[----:B------:R-:W0:Y:S02]  /*0550*/  LDC R27, c[0x0][0x390] ;  /* 0x0000e400ff1b7b82 */ /* 0x000e240000000800 */
[----:B0-----:R-:W-:-:S13]  /*0560*/  ISETP.NE.AND P0, PT, R27, RZ, PT ;  /* 0x000000ff1b00720c */ /* 0x001fda0003f05270 */
[----:B------:R-:W-:Y:S05]  /*0570*/  @!P0 BRA `(.L_x_2) ;  /* 0x0000000400248947 */ /* 0x000fea0003800000 */
[----:B------:R-:W-:Y:S02]  /*0580*/  IMAD R27, R27, R27, RZ ;  /* 0x0000001b1b1b7224 */ /* 0x000fe400078e02ff */
[----:B------:R-:W-:-:S03]  /*0590*/  IMAD.MOV.U32 R26, RZ, RZ, RZ ;  /* 0x000000ffff1a7224 */ /* 0x000fc600078e00ff */
[C---:B------:R-:W-:Y:S02]  /*05a0*/  ISETP.GE.U32.AND P0, PT, R27.reuse, 0x4, PT ;  /* 0x000000041b00780c */ /* 0x040fe40003f06070 */
[----:B------:R-:W-:-:S11]  /*05b0*/  VIMNMX.U32 R27, PT, PT, R27, 0x1, !PT ;  /* 0x000000011b1b7848 */ /* 0x000fd60007fe0000 */
[----:B------:R-:W-:Y:S05]  /*05c0*/  @!P0 BRA `(.L_x_4) ;  /* 0x0000000000d48947 */ /* 0x000fea0003800000 */
[----:B------:R-:W-:Y:S01]  /*05d0*/  UIADD3 UR4, UPT, UPT, UR38, 0x10, URZ ;  /* 0x0000001026047890 */ /* 0x000fe2000fffe0ff */
[----:B------:R-:W-:Y:S01]  /*05e0*/  LOP3.LUT R26, R27, 0xfffffffc, RZ, 0xc0, !PT ;  /* 0xfffffffc1b1a7812 */ /* 0x000fe200078ec0ff */
[----:B------:R-:W-:Y:S04]  /*05f0*/  BSSY.RECONVERGENT B6, `(.L_x_4) ;  /* 0x0000032000067945 */ /* 0x000fe80003800200 */
[----:B------:R-:W-:Y:S02]  /*0600*/  IMAD.U32 R18, RZ, RZ, UR4 ;  /* 0x00000004ff127e24 */ /* 0x000fe4000f8e00ff */
[----:B------:R-:W-:-:S07]  /*0610*/  IMAD.MOV R19, RZ, RZ, -R26 ;  /* 0x000000ffff137224 */ /* 0x000fce00078e0a1a */
.L_x_9:
[----:B------:R-:W0:Y:S01]  /*0620*/  LDS.64 R10, [R18+-0x10] ;  /* 0xfffff000120a7984 */ /* 0x000e220000000a00 */
[----:B------:R-:W-:Y:S01]  /*0630*/  MOV R22, 0x0 ;  /* 0x0000000000167802 */ /* 0x000fe20000000f00 */
[----:B------:R-:W1:Y:S01]  /*0640*/  LDCU.64 UR4, c[0x4][0x10] ;  /* 0x01000200ff0477ac */ /* 0x000e620008000a00 */
[----:B------:R-:W-:Y:S02]  /*0650*/  VIADD R19, R19, 0x4 ;  /* 0x0000000413137836 */ /* 0x000fe40000000000 */
[----:B------:R2:W3:Y:S01]  /*0660*/  LDC.64 R8, c[0x4][R22] ;  /* 0x0100000016087b82 */ /* 0x0004e20000000a00 */
[----:B------:R-:W-:Y:S02]  /*0670*/  IMAD.MOV.U32 R6, RZ, RZ, R16 ;  /* 0x000000ffff067224 */ /* 0x000fe400078e0010 */
[----:B------:R-:W-:Y:S01]  /*0680*/  ISETP.NE.AND P0, PT, R19, RZ, PT ;  /* 0x000000ff1300720c */ /* 0x000fe20003f05270 */
[----:B------:R-:W-:-:S03]  /*0690*/  IMAD.MOV.U32 R7, RZ, RZ, R17 ;  /* 0x000000ffff077224 */ /* 0x000fc600078e0011 */
[----:B------:R-:W-:Y:S02]  /*06a0*/  P2R R31, PR, RZ, 0x1 ;  /* 0x00000001ff1f7803 */ /* 0x000fe40000000000 */
[----:B-1----:R-:W-:Y:S01]  /*06b0*/  MOV R4, UR4 ;  /* 0x0000000400047c02 */ /* 0x002fe20008000f00 */
[----:B------:R-:W-:Y:S01]  /*06c0*/  IMAD.U32 R5, RZ, RZ, UR5 ;  /* 0x00000005ff057e24 */ /* 0x000fe2000f8e00ff */
[----:B0-----:R2:W-:Y:S06]  /*06d0*/  STL.64 [R1], R10 ;  /* 0x0000000a01007387 */ /* 0x0015ec0000100a00 */
[----:B------:R-:W-:-:S07]  /*06e0*/  LEPC R20, `(.L_x_5) ;  /* 0x000000001014794e */ /* 0x000fce0000000000 */
[----:B--23--:R-:W-:Y:S05]  /*06f0*/  CALL.ABS.NOINC R8 ;  /* 0x0000000008007343 */ /* 0x00cfea0003c00000 */
.L_x_5:
[----:B------:R-:W0:Y:S01]  /*0700*/  LDS.64 R10, [R18+-0x8] ;  /* 0xfffff800120a7984 */ /* 0x000e220000000a00 */
[----:B------:R1:W2:Y:S01]  /*0710*/  LDC.64 R8, c[0x4][R22] ;  /* 0x0100000016087b82 */ /* 0x0002a20000000a00 */
[----:B------:R-:W3:Y:S01]  /*0720*/  LDCU.64 UR4, c[0x4][0x10] ;  /* 0x01000200ff0477ac */ /* 0x000ee20008000a00 */
[----:B------:R-:W-:Y:S02]  /*0730*/  IMAD.MOV.U32 R6, RZ, RZ, R16 ;  /* 0x000000ffff067224 */ /* 0x000fe400078e0010 */
[----:B------:R-:W-:Y:S02]  /*0740*/  IMAD.MOV.U32 R7, RZ, RZ, R17 ;  /* 0x000000ffff077224 */ /* 0x000fe400078e0011 */
[----:B---3--:R-:W-:Y:S02]  /*0750*/  IMAD.U32 R4, RZ, RZ, UR4 ;  /* 0x00000004ff047e24 */ /* 0x008fe4000f8e00ff */
[----:B------:R-:W-:Y:S01]  /*0760*/  IMAD.U32 R5, RZ, RZ, UR5 ;  /* 0x00000005ff057e24 */ /* 0x000fe2000f8e00ff */
[----:B0-----:R1:W-:Y:S06]  /*0770*/  STL.64 [R1], R10 ;  /* 0x0000000a01007387 */ /* 0x0013ec0000100a00 */
[----:B------:R-:W-:-:S07]  /*0780*/  LEPC R20, `(.L_x_6) ;  /* 0x000000001014794e */ /* 0x000fce0000000000 */
[----:B-12---:R-:W-:Y:S05]  /*0790*/  CALL.ABS.NOINC R8 ;  /* 0x0000000008007343 */ /* 0x006fea0003c00000 */
.L_x_6:
[----:B------:R-:W0:Y:S01]  /*07a0*/  LDS.64 R10, [R18] ;  /* 0x00000000120a7984 */ /* 0x000e220000000a00 */
[----:B------:R1:W2:Y:S01]  /*07b0*/  LDC.64 R8, c[0x4][R22] ;  /* 0x0100000016087b82 */ /* 0x0002a20000000a00 */
[----:B------:R-:W3:Y:S01]  /*07c0*/  LDCU.64 UR4, c[0x4][0x10] ;  /* 0x01000200ff0477ac */ /* 0x000ee20008000a00 */
[----:B------:R-:W-:Y:S02]  /*07d0*/  IMAD.MOV.U32 R6, RZ, RZ, R16 ;  /* 0x000000ffff067224 */ /* 0x000fe400078e0010 */
[----:B------:R-:W-:Y:S01]  /*07e0*/  IMAD.MOV.U32 R7, RZ, RZ, R17 ;  /* 0x000000ffff077224 */ /* 0x000fe200078e0011 */
[----:B---3--:R-:W-:Y:S01]  /*07f0*/  MOV R4, UR4 ;  /* 0x0000000400047c02 */ /* 0x008fe20008000f00 */
[----:B------:R-:W-:Y:S01]  /*0800*/  IMAD.U32 R5, RZ, RZ, UR5 ;  /* 0x00000005ff057e24 */ /* 0x000fe2000f8e00ff */
[----:B0-----:R1:W-:Y:S06]  /*0810*/  STL.64 [R1], R10 ;  /* 0x0000000a01007387 */ /* 0x0013ec0000100a00 */
[----:B------:R-:W-:-:S07]  /*0820*/  LEPC R20, `(.L_x_7) ;  /* 0x000000001014794e */ /* 0x000fce0000000000 */
[----:B-12---:R-:W-:Y:S05]  /*0830*/  CALL.ABS.NOINC R8 ;  /* 0x0000000008007343 */ /* 0x006fea0003c00000 */
.L_x_7:
[----:B------:R-:W0:Y:S01]  /*0840*/  LDS.64 R10, [R18+0x8] ;  /* 0x00000800120a7984 */ /* 0x000e220000000a00 */
        /* <DEDUP_REMOVED lines=9> */
.L_x_8:
[----:B------:R-:W-:Y:S02]  /*08e0*/  ISETP.NE.AND P6, PT, R31, RZ, PT ;  /* 0x000000ff1f00720c */ /* 0x000fe40003fc5270 */
[----:B------:R-:W-:-:S11]  /*08f0*/  IADD3 R18, PT, PT, R18, 0x20, RZ ;  /* 0x0000002012127810 */ /* 0x000fd60007ffe0ff */
[----:B------:R-:W-:Y:S05]  /*0900*/  @P6 BRA `(.L_x_9) ;  /* 0xfffffffc00446947 */ /* 0x000fea000383ffff */
[----:B------:R-:W-:Y:S05]  /*0910*/  BSYNC.RECONVERGENT B6 ;  /* 0x0000000000067941 */ /* 0x000fea0003800200 */
.L_x_4:
[----:B------:R-:W-:-:S04]  /*0920*/  LOP3.LUT R27, R27, 0x1, RZ, 0xc0, !PT ;  /* 0x000000011b1b7812 */ /* 0x000fc800078ec0ff */
[----:B------:R-:W-:-:S13]  /*0930*/  ISETP.NE.U32.AND P0, PT, R27, 0x1, PT ;  /* 0x000000011b00780c */ /* 0x000fda0003f05070 */
[----:B------:R-:W-:Y:S05]  /*0940*/  @P0 BRA `(.L_x_2) ;  /* 0x0000000000300947 */ /* 0x000fea0003800000 */
[----:B------:R-:W-:Y:S01]  /*0950*/  LEA R26, R26, UR38, 0x3 ;  /* 0x000000261a1a7c11 */ /* 0x000fe2000f8e18ff */
[----:B------:R-:W0:Y:S01]  /*0960*/  LDCU.64 UR4, c[0x4][0x10] ;  /* 0x01000200ff0477ac */ /* 0x000e220008000a00 */
[----:B------:R-:W-:Y:S01]  /*0970*/  MOV R8, 0x0 ;  /* 0x0000000000087802 */ /* 0x000fe20000000f00 */
[----:B------:R-:W-:Y:S02]  /*0980*/  IMAD.MOV.U32 R6, RZ, RZ, R16 ;  /* 0x000000ffff067224 */ /* 0x000fe400078e0010 */
[----:B------:R-:W-:Y:S01]  /*0990*/  IMAD.MOV.U32 R7, RZ, RZ, R17 ;  /* 0x000000ffff077224 */ /* 0x000fe200078e0011 */
[----:B------:R-:W1:Y:S02]  /*09a0*/  LDS.64 R26, [R26] ;  /* 0x000000001a1a7984 */ /* 0x000e640000000a00 */
[----:B------:R-:W2:Y:S01]  /*09b0*/  LDC.64 R8, c[0x4][R8] ;  /* 0x0100000008087b82 */ /* 0x000ea20000000a00 */
[----:B0-----:R-:W-:Y:S02]  /*09c0*/  IMAD.U32 R4, RZ, RZ, UR4 ;  /* 0x00000004ff047e24 */ /* 0x001fe4000f8e00ff */
[----:B------:R-:W-:Y:S01]  /*09d0*/  IMAD.U32 R5, RZ, RZ, UR5 ;  /* 0x00000005ff057e24 */ /* 0x000fe2000f8e00ff */
[----:B-1----:R0:W-:Y:S06]  /*09e0*/  STL.64 [R1], R26 ;  /* 0x0000001a01007387 */ /* 0x0021ec0000100a00 */
[----:B------:R-:W-:-:S07]  /*09f0*/  LEPC R20, `(.L_x_2) ;  /* 0x000000001014794e */ /* 0x000fce0000000000 */
[----:B0-2---:R-:W-:Y:S05]  /*0a00*/  CALL.ABS.NOINC R8 ;  /* 0x0000000008007343 */ /* 0x005fea0003c00000 */
.L_x_2:
[----:B------:R-:W-:Y:S05]  /*0a10*/  BSYNC.RECONVERGENT B7 ;  /* 0x0000000000077941 */ /* 0x000fea0003800200 */
.L_x_1:
[----:B------:R-:W-:-:S04]  /*0a20*/  VIMNMX R0, PT, PT, R30, R29, !PT ;  /* 0x0000001d1e007248 */ /* 0x000fc80007fe0100 */
[----:B------:R-:W-:-:S04]  /*0a30*/  ISETP.GE.AND P0, PT, R0, R23, PT ;  /* 0x000000170000720c */ /* 0x000fc80003f06270 */
[----:B------:R-:W-:-:S04]  /*0a40*/  ISETP.EQ.OR P0, PT, R29, RZ, P0 ;  /* 0x000000ff1d00720c */ /* 0x000fc80000702670 */
[----:B------:R-:W-:-:S13]  /*0a50*/  ISETP.LT.OR P0, PT, R30, 0x1, P0 ;  /* 0x000000011e00780c */ /* 0x000fda0000701670 */
[----:B------:R-:W-:Y:S05]  /*0a60*/  @P0 EXIT ;  /* 0x000000000000094d */ /* 0x000fea0003800000 */
[----:B------:R-:W-:Y:S01]  /*0a70*/  LDS.64 R4, [R2+-0x8] ;  /* 0xfffff80002047984 */ /* 0x000fe20000000a00 */
[----:B------:R-:W-:-:S03]  /*0a80*/  IMAD.IADD R3, R30, 0x1, R28 ;  /* 0x000000011e037824 */ /* 0x000fc600078e021c */
[----:B------:R-:W0:Y:S04]  /*0a90*/  LDS.64 R6, [R2+0x8] ;  /* 0x0000080002067984 */ /* 0x000e280000000a00 */
[----:B------:R-:W1:Y:S04]  /*0aa0*/  LDS.64 R8, [R24+-0x10] ;  /* 0xfffff00018087984 */ /* 0x000e680000000a00 */
[----:B------:R-:W2:Y:S01]  /*0ab0*/  LDS.64 R10, [R25+0x10] ;  /* 0x00001000190a7984 */ /* 0x000ea20000000a00 */
[----:B0-----:R-:W-:Y:S01]  /*0ac0*/  DADD R4, R4, R6 ;  /* 0x0000000004047229 */ /* 0x001fe20000000006 */
[----:B------:R-:W0:Y:S07]  /*0ad0*/  LDC.64 R6, c[0x0][0x388] ;  /* 0x0000e200ff067b82 */ /* 0x000e2e0000000a00 */
[----:B-1----:R-:W-:-:S08]  /*0ae0*/  DADD R4, R4, R8 ;  /* 0x0000000004047229 */ /* 0x002fd00000000008 */
[----:B--2---:R-:W-:-:S08]  /*0af0*/  DADD R4, R4, R10 ;  /* 0x0000000004047229 */ /* 0x004fd0000000000a */
[----:B------:R-:W-:Y:S01]  /*0b00*/  DMUL R4, R4, 0.25 ;  /* 0x3fd0000004047828 */ /* 0x000fe20000000000 */
[----:B0-----:R-:W-:-:S09]  /*0b10*/  IMAD.WIDE R6, R3, 0x4, R6 ;  /* 0x0000000403067825 */ /* 0x001fd200078e0206 */
[----:B------:R-:W0:Y:S02]  /*0b20*/  F2F.F32.F64 R5, R4 ;  /* 0x0000000400057310 */ /* 0x000e240000301000 */
[----:B0-----:R-:W-:Y:S01]  /*0b30*/  STG.E desc[UR36][R6.64], R5 ;  /* 0x0000000506007986 */ /* 0x001fe2000c101924 */
[----:B------:R-:W-:Y:S05]  /*0b40*/  EXIT ;  /* 0x000000000000794d */ /* 0x000fea0003800000 */
.L_x_10:
[----:B------:R-:W-:-:S00]  /*0b50*/  BRA `(.L_x_10) ;  /* 0xfffffffc00fc7947 */ /* 0x000fc0000383ffff */
[----:B------:R-:W-:-:S00]  /*0b60*/  NOP ;  /* 0x0000000000007918 */ /* 0x000fc00000000000 */
        /* <DEDUP_REMOVED lines=9> */
.L_x_11:


//--------------------- .nv.global.init           --------------------------
	.section	.nv.global.init,"aw",@progbits
.nv.global.init:
	.type		$str$1,@object
	.size		$str$1,($str - $str$1)
$str$1:
        /*0000*/ 	.byte	0x25, 0x66, 0x20, 0x00
	.type		$str,@object
	.size		$str,(.L_0 - $str)
$str:
        /*0004*/ 	.byte	0x6b, 0x65, 0x72, 0x6e, 0x65, 0x6c, 0x0a, 0x00
.L_0:


//--------------------- .nv.shared._Z8gpu_HeatPfS_i --------------------------
	.section	.nv.shared._Z8gpu_HeatPfS_i,"aw",@nobits
	.sectionflags	@""
	.align	16
	.zero		1024


//--------------------- .nv.shared.reserved.0     --------------------------
	.section	.nv.shared.reserved.0,"aw",@nobits
	.weak		__nv_reservedSMEM_offset_0_alias
	.size		__nv_reservedSMEM_offset_0_alias, 0, 64
	.other		__nv_reservedSMEM_offset_0_alias,@"STO_CUDA_RESERVED_SHARED STV_DEFAULT"
__nv_reservedSMEM_offset_0_alias:
	.zero		0
	.zero		64


//--------------------- .nv.constant0._Z8gpu_HeatPfS_i --------------------------
	.section	.nv.constant0._Z8gpu_HeatPfS_i,"a",@progbits
	.sectionflags	@""
	.align	4
.nv.constant0._Z8gpu_HeatPfS_i:
	.zero		916


//--------------------- SYMBOLS --------------------------

	.type		.nv.reservedSmem.offset0,@object
	.size		.nv.reservedSmem.offset0,0x4
	.type		.nv.reservedSmem.cap,@object
	.size		.nv.reservedSmem.cap,0x4
	.type		vprintf,@function
